//
// Generated by NVIDIA NVVM Compiler
//
// Compiler Build ID: CL-36424714
// Cuda compilation tools, release 13.0, V13.0.88
// Based on NVVM 20.0.0
//

.version 9.0
.target sm_100
.address_size 64

	// .globl	_Z8dot_prodiPiS_S_

.visible .entry _Z8dot_prodiPiS_S_(
	.param .u32 _Z8dot_prodiPiS_S__param_0,
	.param .u64 .ptr .align 1 _Z8dot_prodiPiS_S__param_1,
	.param .u64 .ptr .align 1 _Z8dot_prodiPiS_S__param_2,
	.param .u64 .ptr .align 1 _Z8dot_prodiPiS_S__param_3
)
{
	.reg .pred 	%p<7>;
	.reg .b32 	%r<42>;
	.reg .b64 	%rd<31>;

	ld.param.u32 	%r11, [_Z8dot_prodiPiS_S__param_0];
	ld.param.u64 	%rd8, [_Z8dot_prodiPiS_S__param_1];
	ld.param.u64 	%rd9, [_Z8dot_prodiPiS_S__param_2];
	ld.param.u64 	%rd10, [_Z8dot_prodiPiS_S__param_3];
	cvta.to.global.u64 	%rd1, %rd10;
	cvta.to.global.u64 	%rd2, %rd9;
	cvta.to.global.u64 	%rd3, %rd8;
	mov.u32 	%r41, %tid.x;
	mov.u32 	%r2, %ntid.x;
	setp.ge.s32 	%p1, %r41, %r11;
	@%p1 bra 	$L__BB0_6;
	add.s32 	%r12, %r41, %r2;
	max.u32 	%r13, %r11, %r12;
	setp.lt.u32 	%p2, %r12, %r11;
	selp.u32 	%r14, 1, 0, %p2;
	add.s32 	%r15, %r12, %r14;
	sub.s32 	%r16, %r13, %r15;
	div.u32 	%r17, %r16, %r2;
	add.s32 	%r3, %r17, %r14;
	and.b32  	%r18, %r3, 3;
	setp.eq.s32 	%p3, %r18, 3;
	@%p3 bra 	$L__BB0_4;
	add.s32 	%r19, %r3, 1;
	and.b32  	%r20, %r19, 3;
	mul.wide.u32 	%rd30, %r41, 4;
	mul.wide.u32 	%rd5, %r2, 4;
	neg.s32 	%r39, %r20;
	mad.lo.s32 	%r41, %r2, %r20, %r41;
$L__BB0_3:
	.pragma "nounroll";
	add.s64 	%rd11, %rd3, %rd30;
	ld.global.u32 	%r21, [%rd11];
	add.s64 	%rd12, %rd2, %rd30;
	ld.global.u32 	%r22, [%rd12];
	mul.lo.s32 	%r23, %r22, %r21;
	add.s64 	%rd13, %rd1, %rd30;
	st.global.u32 	[%rd13], %r23;
	add.s64 	%rd30, %rd30, %rd5;
	add.s32 	%r39, %r39, 1;
	setp.ne.s32 	%p4, %r39, 0;
	@%p4 bra 	$L__BB0_3;
$L__BB0_4:
	setp.lt.u32 	%p5, %r3, 3;
	@%p5 bra 	$L__BB0_6;
$L__BB0_5:
	mul.wide.u32 	%rd14, %r41, 4;
	add.s64 	%rd15, %rd3, %rd14;
	ld.global.u32 	%r24, [%rd15];
	add.s64 	%rd16, %rd2, %rd14;
	ld.global.u32 	%r25, [%rd16];
	mul.lo.s32 	%r26, %r25, %r24;
	add.s64 	%rd17, %rd1, %rd14;
	st.global.u32 	[%rd17], %r26;
	add.s32 	%r27, %r41, %r2;
	mul.wide.u32 	%rd18, %r27, 4;
	add.s64 	%rd19, %rd3, %rd18;
	ld.global.u32 	%r28, [%rd19];
	add.s64 	%rd20, %rd2, %rd18;
	ld.global.u32 	%r29, [%rd20];
	mul.lo.s32 	%r30, %r29, %r28;
	add.s64 	%rd21, %rd1, %rd18;
	st.global.u32 	[%rd21], %r30;
	add.s32 	%r31, %r27, %r2;
	mul.wide.u32 	%rd22, %r31, 4;
	add.s64 	%rd23, %rd3, %rd22;
	ld.global.u32 	%r32, [%rd23];
	add.s64 	%rd24, %rd2, %rd22;
	ld.global.u32 	%r33, [%rd24];
	mul.lo.s32 	%r34, %r33, %r32;
	add.s64 	%rd25, %rd1, %rd22;
	st.global.u32 	[%rd25], %r34;
	add.s32 	%r35, %r31, %r2;
	mul.wide.u32 	%rd26, %r35, 4;
	add.s64 	%rd27, %rd3, %rd26;
	ld.global.u32 	%r36, [%rd27];
	add.s64 	%rd28, %rd2, %rd26;
	ld.global.u32 	%r37, [%rd28];
	mul.lo.s32 	%r38, %r37, %r36;
	add.s64 	%rd29, %rd1, %rd26;
	st.global.u32 	[%rd29], %r38;
	add.s32 	%r41, %r35, %r2;
	setp.lt.s32 	%p6, %r41, %r11;
	@%p6 bra 	$L__BB0_5;
$L__BB0_6:
	ret;

}


// ===== COMPILED SASS (sm_100) =====

	.target	sm_100

	.elftype	@"ET_EXEC"


//--------------------- .note.nv.tkinfo           --------------------------
	.section	.note.nv.tkinfo,"",@"SHT_NOTE"
	.sectionflags	@"SHF_NOTE_NV_TKINFO"
	.tkinfo
        /*0018*/ 	.word	0x00000002
        /*0030*/ 	.string	""
        /*0030*/ 	.string	"ptxas"
        /*0030*/ 	.string	"Cuda compilation tools, release 13.0, V13.0.88"
        /*0030*/ 	.string	"Build cuda_13.0.r13.0/compiler.36424714_0"
        /*0030*/ 	.string	"-arch sm_100 -m 64 "



//--------------------- .note.nv.cuinfo           --------------------------
	.section	.note.nv.cuinfo,"",@"SHT_NOTE"
	.sectionflags	@"SHF_NOTE_NV_CUINFO"
        /*0018*/ 	.short	0x0002
        /*001a*/ 	.short	0x0064
        /*001c*/ 	.short	0x0082
	.zero		2


//--------------------- .nv.info                  --------------------------
	.section	.nv.info,"",@"SHT_CUDA_INFO"
	.align	4


	//----- nvinfo : EIATTR_REGCOUNT
	.align		4
        /*0000*/ 	.byte	0x04, 0x2f
        /*0002*/ 	.short	(.L_1 - .L_0)
	.align		4
.L_0:
        /*0004*/ 	.word	index@(_Z8dot_prodiPiS_S_)
        /*0008*/ 	.word	0x0000001c


	//----- nvinfo : EIATTR_FRAME_SIZE
	.align		4
.L_1:
        /*000c*/ 	.byte	0x04, 0x11
        /*000e*/ 	.short	(.L_3 - .L_2)
	.align		4
.L_2:
        /*0010*/ 	.word	index@(_Z8dot_prodiPiS_S_)
        /*0014*/ 	.word	0x00000000


	//----- nvinfo : EIATTR_MIN_STACK_SIZE
	.align		4
.L_3:
        /*0018*/ 	.byte	0x04, 0x12
        /*001a*/ 	.short	(.L_5 - .L_4)
	.align		4
.L_4:
        /*001c*/ 	.word	index@(_Z8dot_prodiPiS_S_)
        /*0020*/ 	.word	0x00000000
.L_5:


//--------------------- .nv.compat                --------------------------
	.section	.nv.compat,"",@"SHT_CUDA_COMPAT_INFO"
	.align	4
        /*0000*/ 	.byte	0x02, 0x09, 0x00, 0x00, 0x02, 0x02, 0x01, 0x00, 0x02, 0x05, 0x05, 0x00, 0x03, 0x07, 0x01, 0x01
        /*0010*/ 	.byte	0x02, 0x03, 0x00, 0x00, 0x02, 0x06, 0x01, 0x00, 0x04, 0x0b, 0x08, 0x00, 0x09, 0x00, 0x00, 0x00
        /*0020*/ 	.byte	0x00, 0x00, 0x00, 0x00


//--------------------- .nv.info._Z8dot_prodiPiS_S_ --------------------------
	.section	.nv.info._Z8dot_prodiPiS_S_,"",@"SHT_CUDA_INFO"
	.sectionflags	@""
	.align	4


	//----- nvinfo : EIATTR_CUDA_API_VERSION
	.align		4
        /*0000*/ 	.byte	0x04, 0x37
        /*0002*/ 	.short	(.L_7 - .L_6)
.L_6:
        /*0004*/ 	.word	0x00000082


	//----- nvinfo : EIATTR_KPARAM_INFO
	.align		4
.L_7:
        /*0008*/ 	.byte	0x04, 0x17
        /*000a*/ 	.short	(.L_9 - .L_8)
.L_8:
        /*000c*/ 	.word	0x00000000
        /*0010*/ 	.short	0x0003
        /*0012*/ 	.short	0x0018
        /*0014*/ 	.byte	0x00, 0xf5, 0x21, 0x00


	//----- nvinfo : EIATTR_KPARAM_INFO
	.align		4
.L_9:
        /*0018*/ 	.byte	0x04, 0x17
        /*001a*/ 	.short	(.L_11 - .L_10)
.L_10:
        /*001c*/ 	.word	0x00000000
        /*0020*/ 	.short	0x0002
        /*0022*/ 	.short	0x0010
        /*0024*/ 	.byte	0x00, 0xf5, 0x21, 0x00


	//----- nvinfo : EIATTR_KPARAM_INFO
	.align		4
.L_11:
        /*0028*/ 	.byte	0x04, 0x17
        /*002a*/ 	.short	(.L_13 - .L_12)
.L_12:
        /*002c*/ 	.word	0x00000000
        /*0030*/ 	.short	0x0001
        /*0032*/ 	.short	0x0008
        /*0034*/ 	.byte	0x00, 0xf5, 0x21, 0x00


	//----- nvinfo : EIATTR_KPARAM_INFO
	.align		4
.L_13:
        /*0038*/ 	.byte	0x04, 0x17
        /*003a*/ 	.short	(.L_15 - .L_14)
.L_14:
        /*003c*/ 	.word	0x00000000
        /*0040*/ 	.short	0x0000
        /*0042*/ 	.short	0x0000
        /*0044*/ 	.byte	0x00, 0xf0, 0x11, 0x00


	//----- nvinfo : EIATTR_SPARSE_MMA_MASK
	.align		4
.L_15:
        /*0048*/ 	.byte	0x03, 0x50
        /*004a*/ 	.short	0x0000


	//----- nvinfo : EIATTR_MAXREG_COUNT
	.align		4
        /*004c*/ 	.byte	0x03, 0x1b
        /*004e*/ 	.short	0x00ff


	//----- nvinfo : EIATTR_MERCURY_ISA_VERSION
	.align		4
        /*0050*/ 	.byte	0x03, 0x5f
        /*0052*/ 	.short	0x0101


	//----- nvinfo : EIATTR_VRC_CTA_INIT_COUNT
	.align		4
        /*0054*/ 	.byte	0x02, 0x4a
	.zero		1
	.zero		1


	//----- nvinfo : EIATTR_EXIT_INSTR_OFFSETS
	.align		4
        /*0058*/ 	.byte	0x04, 0x1c
        /*005a*/ 	.short	(.L_17 - .L_16)


	//   ....[0]....
.L_16:
        /*005c*/ 	.word	0x00000050


	//   ....[1]....
        /*0060*/ 	.word	0x000003a0


	//   ....[2]....
        /*0064*/ 	.word	0x00000600


	//----- nvinfo : EIATTR_CRS_STACK_SIZE
	.align		4
.L_17:
        /*0068*/ 	.byte	0x04, 0x1e
        /*006a*/ 	.short	(.L_19 - .L_18)
.L_18:
        /*006c*/ 	.word	0x00000000


	//----- nvinfo : EIATTR_CBANK_PARAM_SIZE
	.align		4
.L_19:
        /*0070*/ 	.byte	0x03, 0x19
        /*0072*/ 	.short	0x0020


	//----- nvinfo : EIATTR_PARAM_CBANK
	.align		4
        /*0074*/ 	.byte	0x04, 0x0a
        /*0076*/ 	.short	(.L_21 - .L_20)
	.align		4
.L_20:
        /*0078*/ 	.word	index@(.nv.constant0._Z8dot_prodiPiS_S_)
        /*007c*/ 	.short	0x0380
        /*007e*/ 	.short	0x0020


	//----- nvinfo : EIATTR_SW_WAR
	.align		4
.L_21:
        /*0080*/ 	.byte	0x04, 0x36
        /*0082*/ 	.short	(.L_23 - .L_22)
.L_22:
        /*0084*/ 	.word	0x00000008
.L_23:


//--------------------- .nv.callgraph             --------------------------
	.section	.nv.callgraph,"",@"SHT_CUDA_CALLGRAPH"
	.align	4
	.sectionentsize	8
	.align		4
        /*0000*/ 	.word	0x00000000
	.align		4
        /*0004*/ 	.word	0xffffffff
	.align		4
        /*0008*/ 	.word	0x00000000
	.align		4
        /*000c*/ 	.word	0xfffffffe
	.align		4
        /*0010*/ 	.word	0x00000000
	.align		4
        /*0014*/ 	.word	0xfffffffd
	.align		4
        /*0018*/ 	.word	0x00000000
	.align		4
        /*001c*/ 	.word	0xfffffffc


//--------------------- .text._Z8dot_prodiPiS_S_  --------------------------
	.section	.text._Z8dot_prodiPiS_S_,"ax",@progbits
	.align	128
        .global         _Z8dot_prodiPiS_S_
        .type           _Z8dot_prodiPiS_S_,@function
        .size           _Z8dot_prodiPiS_S_,(.L_x_5 - _Z8dot_prodiPiS_S_)
        .other          _Z8dot_prodiPiS_S_,@"STO_CUDA_ENTRY STV_DEFAULT"
_Z8dot_prodiPiS_S_:
.text._Z8dot_prodiPiS_S_:
[----:B------:R-:W-:Y:S01]  /*0000*/  LDC R1, c[0x0][0x37c] ;  /* 0x0000df00ff017b82 */ /* 0x000fe20000000800 */
[----:B------:R-:W0:Y:S01]  /*0010*/  S2R R5, SR_TID.X ;  /* 0x0000000000057919 */ /* 0x000e220000002100 */
[----:B------:R-:W0:Y:S06]  /*0020*/  LDCU UR6, c[0x0][0x380] ;  /* 0x00007000ff0677ac */ /* 0x000e2c0008000800 */
[----:B------:R-:W1:Y:S01]  /*0030*/  LDC R0, c[0x0][0x360] ;  /* 0x0000d800ff007b82 */ /* 0x000e620000000800 */
[----:B0-----:R-:W-:-:S13]  /*0040*/  ISETP.GE.AND P0, PT, R5, UR6, PT ;  /* 0x0000000605007c0c */ /* 0x001fda000bf06270 */
[----:B------:R-:W-:Y:S05]  /*0050*/  @P0 EXIT ;  /* 0x000000000000094d */ /* 0x000fea0003800000 */
[----:B-1----:R-:W0:Y:S01]  /*0060*/  I2F.U32.RP R8, R0 ;  /* 0x0000000000087306 */ /* 0x002e220000209000 */
[----:B------:R-:W-:Y:S01]  /*0070*/  IADD3 R4, PT, PT, R5, R0, RZ ;  /* 0x0000000005047210 */ /* 0x000fe20007ffe0ff */
[----:B------:R-:W1:Y:S01]  /*0080*/  LDCU.64 UR4, c[0x0][0x358] ;  /* 0x00006b00ff0477ac */ /* 0x000e620008000a00 */
[----:B------:R-:W-:Y:S01]  /*0090*/  ISETP.NE.U32.AND P2, PT, R0, RZ, PT ;  /* 0x000000ff0000720c */ /* 0x000fe20003f45070 */
[----:B------:R-:W-:Y:S01]  /*00a0*/  BSSY.RECONVERGENT B0, `(.L_x_0) ;  /* 0x000002f000007945 */ /* 0x000fe20003800200 */
[C---:B------:R-:W-:Y:S01]  /*00b0*/  ISETP.GE.U32.AND P0, PT, R4.reuse, UR6, PT ;  /* 0x0000000604007c0c */ /* 0x040fe2000bf06070 */
[----:B------:R-:W2:Y:S01]  /*00c0*/  LDCU.64 UR8, c[0x0][0x388] ;  /* 0x00007100ff0877ac */ /* 0x000ea20008000a00 */
[----:B------:R-:W-:Y:S02]  /*00d0*/  VIMNMX.U32 R7, PT, PT, R4, UR6, !PT ;  /* 0x0000000604077c48 */ /* 0x000fe4000ffe0000 */
[----:B------:R-:W-:Y:S01]  /*00e0*/  SEL R6, RZ, 0x1, P0 ;  /* 0x00000001ff067807 */ /* 0x000fe20000000000 */
[----:B------:R-:W3:Y:S03]  /*00f0*/  LDCU.128 UR12, c[0x0][0x390] ;  /* 0x00007200ff0c77ac */ /* 0x000ee60008000c00 */
[----:B------:R-:W-:Y:S01]  /*0100*/  IADD3 R7, PT, PT, R7, -R4, -R6 ;  /* 0x8000000407077210 */ /* 0x000fe20007ffe806 */
[----:B0-----:R-:W0:Y:S02]  /*0110*/  MUFU.RCP R8, R8 ;  /* 0x0000000800087308 */ /* 0x001e240000001000 */
[----:B0-----:R-:W-:-:S06]  /*0120*/  IADD3 R2, PT, PT, R8, 0xffffffe, RZ ;  /* 0x0ffffffe08027810 */ /* 0x001fcc0007ffe0ff */
[----:B------:R0:W4:Y:S02]  /*0130*/  F2I.FTZ.U32.TRUNC.NTZ R3, R2 ;  /* 0x0000000200037305 */ /* 0x000124000021f000 */
[----:B0-----:R-:W-:Y:S02]  /*0140*/  IMAD.MOV.U32 R2, RZ, RZ, RZ ;  /* 0x000000ffff027224 */ /* 0x001fe400078e00ff */
[----:B----4-:R-:W-:-:S04]  /*0150*/  IMAD.MOV R9, RZ, RZ, -R3 ;  /* 0x000000ffff097224 */ /* 0x010fc800078e0a03 */
[----:B------:R-:W-:-:S04]  /*0160*/  IMAD R9, R9, R0, RZ ;  /* 0x0000000009097224 */ /* 0x000fc800078e02ff */
[----:B------:R-:W-:-:S06]  /*0170*/  IMAD.HI.U32 R8, R3, R9, R2 ;  /* 0x0000000903087227 */ /* 0x000fcc00078e0002 */
[----:B------:R-:W-:-:S05]  /*0180*/  IMAD.HI.U32 R3, R8, R7, RZ ;  /* 0x0000000708037227 */ /* 0x000fca00078e00ff */
[----:B------:R-:W-:-:S05]  /*0190*/  IADD3 R2, PT, PT, -R3, RZ, RZ ;  /* 0x000000ff03027210 */ /* 0x000fca0007ffe1ff */
[----:B------:R-:W-:-:S05]  /*01a0*/  IMAD R7, R0, R2, R7 ;  /* 0x0000000200077224 */ /* 0x000fca00078e0207 */
[----:B------:R-:W-:-:S13]  /*01b0*/  ISETP.GE.U32.AND P0, PT, R7, R0, PT ;  /* 0x000000000700720c */ /* 0x000fda0003f06070 */
[----:B------:R-:W-:Y:S01]  /*01c0*/  @P0 IMAD.IADD R7, R7, 0x1, -R0 ;  /* 0x0000000107070824 */ /* 0x000fe200078e0a00 */
[----:B------:R-:W-:-:S04]  /*01d0*/  @P0 IADD3 R3, PT, PT, R3, 0x1, RZ ;  /* 0x0000000103030810 */ /* 0x000fc80007ffe0ff */
[----:B------:R-:W-:-:S13]  /*01e0*/  ISETP.GE.U32.AND P1, PT, R7, R0, PT ;  /* 0x000000000700720c */ /* 0x000fda0003f26070 */
[----:B------:R-:W-:Y:S01]  /*01f0*/  @P1 VIADD R3, R3, 0x1 ;  /* 0x0000000103031836 */ /* 0x000fe20000000000 */
[----:B------:R-:W-:-:S04]  /*0200*/  @!P2 LOP3.LUT R3, RZ, R0, RZ, 0x33, !PT ;  /* 0x00000000ff03a212 */ /* 0x000fc800078e33ff */
[----:B------:R-:W-:-:S04]  /*0210*/  IADD3 R2, PT, PT, R6, R3, RZ ;  /* 0x0000000306027210 */ /* 0x000fc80007ffe0ff */
[C---:B------:R-:W-:Y:S02]  /*0220*/  LOP3.LUT R3, R2.reuse, 0x3, RZ, 0xc0, !PT ;  /* 0x0000000302037812 */ /* 0x040fe400078ec0ff */
[----:B------:R-:W-:Y:S02]  /*0230*/  ISETP.GE.U32.AND P0, PT, R2, 0x3, PT ;  /* 0x000000030200780c */ /* 0x000fe40003f06070 */
[----:B------:R-:W-:-:S13]  /*0240*/  ISETP.NE.AND P1, PT, R3, 0x3, PT ;  /* 0x000000030300780c */ /* 0x000fda0003f25270 */
[----:B-123--:R-:W-:Y:S05]  /*0250*/  @!P1 BRA `(.L_x_1) ;  /* 0x00000000004c9947 */ /* 0x00efea0003800000 */
[----:B------:R-:W-:-:S04]  /*0260*/  IADD3 R2, PT, PT, R2, 0x1, RZ ;  /* 0x0000000102027810 */ /* 0x000fc80007ffe0ff */
[----:B------:R-:W-:Y:S01]  /*0270*/  LOP3.LUT R4, R2, 0x3, RZ, 0xc0, !PT ;  /* 0x0000000302047812 */ /* 0x000fe200078ec0ff */
[----:B------:R-:W-:-:S04]  /*0280*/  IMAD.WIDE.U32 R2, R5, 0x4, RZ ;  /* 0x0000000405027825 */ /* 0x000fc800078e00ff */
[----:B------:R-:W-:Y:S02]  /*0290*/  IMAD R5, R4, R0, R5 ;  /* 0x0000000004057224 */ /* 0x000fe400078e0205 */
[----:B------:R-:W-:-:S07]  /*02a0*/  IMAD.MOV R4, RZ, RZ, -R4 ;  /* 0x000000ffff047224 */ /* 0x000fce00078e0a04 */
.L_x_2:
[C---:B------:R-:W-:Y:S02]  /*02b0*/  IADD3 R8, P2, PT, R2.reuse, UR12, RZ ;  /* 0x0000000c02087c10 */ /* 0x040fe4000ff5e0ff */
[----:B------:R-:W-:Y:S02]  /*02c0*/  IADD3 R6, P1, PT, R2, UR8, RZ ;  /* 0x0000000802067c10 */ /* 0x000fe4000ff3e0ff */
[C---:B------:R-:W-:Y:S02]  /*02d0*/  IADD3.X R9, PT, PT, R3.reuse, UR13, RZ, P2, !PT ;  /* 0x0000000d03097c10 */ /* 0x040fe400097fe4ff */
[----:B------:R-:W-:-:S04]  /*02e0*/  IADD3.X R7, PT, PT, R3, UR9, RZ, P1, !PT ;  /* 0x0000000903077c10 */ /* 0x000fc80008ffe4ff */
[----:B------:R-:W2:Y:S04]  /*02f0*/  LDG.E R9, desc[UR4][R8.64] ;  /* 0x0000000408097981 */ /* 0x000ea8000c1e1900 */
[----:B------:R-:W2:Y:S01]  /*0300*/  LDG.E R6, desc[UR4][R6.64] ;  /* 0x0000000406067981 */ /* 0x000ea2000c1e1900 */
[----:B0-----:R-:W-:-:S04]  /*0310*/  IADD3 R10, P1, PT, R2, UR14, RZ ;  /* 0x0000000e020a7c10 */ /* 0x001fc8000ff3e0ff */
[----:B------:R-:W-:Y:S02]  /*0320*/  IADD3.X R11, PT, PT, R3, UR15, RZ, P1, !PT ;  /* 0x0000000f030b7c10 */ /* 0x000fe40008ffe4ff */
[----:B------:R-:W-:-:S04]  /*0330*/  IADD3 R4, PT, PT, R4, 0x1, RZ ;  /* 0x0000000104047810 */ /* 0x000fc80007ffe0ff */
[----:B------:R-:W-:Y:S01]  /*0340*/  ISETP.NE.AND P1, PT, R4, RZ, PT ;  /* 0x000000ff0400720c */ /* 0x000fe20003f25270 */
[----:B------:R-:W-:-:S04]  /*0350*/  IMAD.WIDE.U32 R2, R0, 0x4, R2 ;  /* 0x0000000400027825 */ /* 0x000fc800078e0002 */
[----:B--2---:R-:W-:-:S05]  /*0360*/  IMAD R13, R6, R9, RZ ;  /* 0x00000009060d7224 */ /* 0x004fca00078e02ff */
[----:B------:R0:W-:Y:S03]  /*0370*/  STG.E desc[UR4][R10.64], R13 ;  /* 0x0000000d0a007986 */ /* 0x0001e6000c101904 */
[----:B------:R-:W-:Y:S05]  /*0380*/  @P1 BRA `(.L_x_2) ;  /* 0xfffffffc00c81947 */ /* 0x000fea000383ffff */
.L_x_1:
[----:B------:R-:W-:Y:S05]  /*0390*/  BSYNC.RECONVERGENT B0 ;  /* 0x0000000000007941 */ /* 0x000fea0003800200 */
.L_x_0:
[----:B------:R-:W-:Y:S05]  /*03a0*/  @!P0 EXIT ;  /* 0x000000000000894d */ /* 0x000fea0003800000 */
.L_x_3:
[----:B------:R-:W0:Y:S08]  /*03b0*/  LDC.64 R6, c[0x0][0x388] ;  /* 0x0000e200ff067b82 */ /* 0x000e300000000a00 */
[----:B------:R-:W1:Y:S08]  /*03c0*/  LDC.64 R2, c[0x0][0x390] ;  /* 0x0000e400ff027b82 */ /* 0x000e700000000a00 */
[----:B--2---:R-:W2:Y:S01]  /*03d0*/  LDC.64 R8, c[0x0][0x398] ;  /* 0x0000e600ff087b82 */ /* 0x004ea20000000a00 */
[----:B0-----:R-:W-:-:S06]  /*03e0*/  IMAD.WIDE.U32 R10, R5, 0x4, R6 ;  /* 0x00000004050a7825 */ /* 0x001fcc00078e0006 */
[----:B------:R-:W3:Y:S01]  /*03f0*/  LDG.E R10, desc[UR4][R10.64] ;  /* 0x000000040a0a7981 */ /* 0x000ee2000c1e1900 */
[----:B-1----:R-:W-:-:S06]  /*0400*/  IMAD.WIDE.U32 R12, R5, 0x4, R2 ;  /* 0x00000004050c7825 */ /* 0x002fcc00078e0002 */
[----:B------:R-:W3:Y:S01]  /*0410*/  LDG.E R13, desc[UR4][R12.64] ;  /* 0x000000040c0d7981 */ /* 0x000ee2000c1e1900 */
[----:B------:R-:W-:Y:S01]  /*0420*/  IADD3 R19, PT, PT, R0, R5, RZ ;  /* 0x0000000500137210 */ /* 0x000fe20007ffe0ff */
[----:B--2---:R-:W-:-:S04]  /*0430*/  IMAD.WIDE.U32 R4, R5, 0x4, R8 ;  /* 0x0000000405047825 */ /* 0x004fc800078e0008 */
[----:B------:R-:W-:-:S04]  /*0440*/  IMAD.WIDE.U32 R14, R19, 0x4, R6 ;  /* 0x00000004130e7825 */ /* 0x000fc800078e0006 */
[----:B------:R-:W-:-:S04]  /*0450*/  IMAD.WIDE.U32 R16, R19, 0x4, R2 ;  /* 0x0000000413107825 */ /* 0x000fc800078e0002 */
[----:B---3--:R-:W-:-:S05]  /*0460*/  IMAD R21, R10, R13, RZ ;  /* 0x0000000d0a157224 */ /* 0x008fca00078e02ff */
[----:B------:R0:W-:Y:S04]  /*0470*/  STG.E desc[UR4][R4.64], R21 ;  /* 0x0000001504007986 */ /* 0x0001e8000c101904 */
[----:B------:R-:W2:Y:S04]  /*0480*/  LDG.E R14, desc[UR4][R14.64] ;  /* 0x000000040e0e7981 */ /* 0x000ea8000c1e1900 */
[----:B------:R-:W2:Y:S01]  /*0490*/  LDG.E R17, desc[UR4][R16.64] ;  /* 0x0000000410117981 */ /* 0x000ea2000c1e1900 */
[C---:B------:R-:W-:Y:S02]  /*04a0*/  IMAD.IADD R25, R19.reuse, 0x1, R0 ;  /* 0x0000000113197824 */ /* 0x040fe400078e0200 */
[----:B------:R-:W-:-:S04]  /*04b0*/  IMAD.WIDE.U32 R10, R19, 0x4, R8 ;  /* 0x00000004130a7825 */ /* 0x000fc800078e0008 */
[----:B------:R-:W-:-:S04]  /*04c0*/  IMAD.WIDE.U32 R12, R25, 0x4, R6 ;  /* 0x00000004190c7825 */ /* 0x000fc800078e0006 */
[----:B------:R-:W-:-:S04]  /*04d0*/  IMAD.WIDE.U32 R18, R25, 0x4, R2 ;  /* 0x0000000419127825 */ /* 0x000fc800078e0002 */
[----:B--2---:R-:W-:-:S05]  /*04e0*/  IMAD R23, R14, R17, RZ ;  /* 0x000000110e177224 */ /* 0x004fca00078e02ff */
[----:B------:R1:W-:Y:S04]  /*04f0*/  STG.E desc[UR4][R10.64], R23 ;  /* 0x000000170a007986 */ /* 0x0003e8000c101904 */
[----:B------:R-:W2:Y:S04]  /*0500*/  LDG.E R12, desc[UR4][R12.64] ;  /* 0x000000040c0c7981 */ /* 0x000ea8000c1e1900 */
[----:B------:R-:W2:Y:S01]  /*0510*/  LDG.E R19, desc[UR4][R18.64] ;  /* 0x0000000412137981 */ /* 0x000ea2000c1e1900 */
[C---:B0-----:R-:W-:Y:S01]  /*0520*/  IADD3 R5, PT, PT, R25.reuse, R0, RZ ;  /* 0x0000000019057210 */ /* 0x041fe20007ffe0ff */
[----:B------:R-:W-:-:S04]  /*0530*/  IMAD.WIDE.U32 R14, R25, 0x4, R8 ;  /* 0x00000004190e7825 */ /* 0x000fc800078e0008 */
[----:B------:R-:W-:-:S04]  /*0540*/  IMAD.WIDE.U32 R6, R5, 0x4, R6 ;  /* 0x0000000405067825 */ /* 0x000fc800078e0006 */
[----:B------:R-:W-:-:S04]  /*0550*/  IMAD.WIDE.U32 R2, R5, 0x4, R2 ;  /* 0x0000000405027825 */ /* 0x000fc800078e0002 */
[----:B--2---:R-:W-:-:S05]  /*0560*/  IMAD R17, R12, R19, RZ ;  /* 0x000000130c117224 */ /* 0x004fca00078e02ff */
[----:B------:R2:W-:Y:S04]  /*0570*/  STG.E desc[UR4][R14.64], R17 ;  /* 0x000000110e007986 */ /* 0x0005e8000c101904 */
[----:B------:R-:W1:Y:S04]  /*0580*/  LDG.E R6, desc[UR4][R6.64] ;  /* 0x0000000406067981 */ /* 0x000e68000c1e1900 */
[----:B------:R-:W1:Y:S01]  /*0590*/  LDG.E R3, desc[UR4][R2.64] ;  /* 0x0000000402037981 */ /* 0x000e62000c1e1900 */
[C---:B------:R-:W-:Y:S01]  /*05a0*/  IMAD.WIDE.U32 R8, R5.reuse, 0x4, R8 ;  /* 0x0000000405087825 */ /* 0x040fe200078e0008 */
[----:B------:R-:W-:-:S04]  /*05b0*/  IADD3 R5, PT, PT, R5, R0, RZ ;  /* 0x0000000005057210 */ /* 0x000fc80007ffe0ff */
[----:B------:R-:W-:Y:S01]  /*05c0*/  ISETP.GE.AND P0, PT, R5, UR6, PT ;  /* 0x0000000605007c0c */ /* 0x000fe2000bf06270 */
[----:B-1----:R-:W-:-:S05]  /*05d0*/  IMAD R11, R6, R3, RZ ;  /* 0x00000003060b7224 */ /* 0x002fca00078e02ff */
[----:B------:R2:W-:Y:S07]  /*05e0*/  STG.E desc[UR4][R8.64], R11 ;  /* 0x0000000b08007986 */ /* 0x0005ee000c101904 */
[----:B------:R-:W-:Y:S05]  /*05f0*/  @!P0 BRA `(.L_x_3) ;  /* 0xfffffffc006c8947 */ /* 0x000fea000383ffff */
[----:B------:R-:W-:Y:S05]  /*0600*/  EXIT ;  /* 0x000000000000794d */ /* 0x000fea0003800000 */
.L_x_4:
[----:B------:R-:W-:-:S00]  /*0610*/  BRA `(.L_x_4) ;  /* 0xfffffffc00fc7947 */ /* 0x000fc0000383ffff */
[----:B------:R-:W-:-:S00]  /*0620*/  NOP ;  /* 0x0000000000007918 */ /* 0x000fc00000000000 */
        /* <DEDUP_REMOVED lines=13> */
.L_x_5:


//--------------------- .nv.shared.reserved.0     --------------------------
	.section	.nv.shared.reserved.0,"aw",@nobits
	.weak		__nv_reservedSMEM_offset_0_alias
	.size		__nv_reservedSMEM_offset_0_alias, 0, 64
	.other		__nv_reservedSMEM_offset_0_alias,@"STO_CUDA_RESERVED_SHARED STV_DEFAULT"
__nv_reservedSMEM_offset_0_alias:
	.zero		0
	.zero		64


//--------------------- .nv.constant0._Z8dot_prodiPiS_S_ --------------------------
	.section	.nv.constant0._Z8dot_prodiPiS_S_,"a",@progbits
	.sectionflags	@""
	.align	4
.nv.constant0._Z8dot_prodiPiS_S_:
	.zero		928


//--------------------- SYMBOLS --------------------------

	.type		.nv.reservedSmem.offset0,@object
	.size		.nv.reservedSmem.offset0,0x4
